//
// Generated by NVIDIA NVVM Compiler
//
// Compiler Build ID: CL-36424714
// Cuda compilation tools, release 13.0, V13.0.88
// Based on NVVM 20.0.0
//

.version 9.0
.target sm_100
.address_size 64

	// .globl	_Z17vector_add_kernelPKjS0_Pji

.visible .entry _Z17vector_add_kernelPKjS0_Pji(
	.param .u64 .ptr .align 1 _Z17vector_add_kernelPKjS0_Pji_param_0,
	.param .u64 .ptr .align 1 _Z17vector_add_kernelPKjS0_Pji_param_1,
	.param .u64 .ptr .align 1 _Z17vector_add_kernelPKjS0_Pji_param_2,
	.param .u32 _Z17vector_add_kernelPKjS0_Pji_param_3
)
{
	.reg .pred 	%p<2>;
	.reg .b32 	%r<9>;
	.reg .b64 	%rd<11>;

	ld.param.u64 	%rd1, [_Z17vector_add_kernelPKjS0_Pji_param_0];
	ld.param.u64 	%rd2, [_Z17vector_add_kernelPKjS0_Pji_param_1];
	ld.param.u64 	%rd3, [_Z17vector_add_kernelPKjS0_Pji_param_2];
	ld.param.u32 	%r2, [_Z17vector_add_kernelPKjS0_Pji_param_3];
	mov.u32 	%r3, %ctaid.x;
	mov.u32 	%r4, %ntid.x;
	mov.u32 	%r5, %tid.x;
	mad.lo.s32 	%r1, %r3, %r4, %r5;
	setp.ge.s32 	%p1, %r1, %r2;
	@%p1 bra 	$L__BB0_2;
	cvta.to.global.u64 	%rd4, %rd1;
	cvta.to.global.u64 	%rd5, %rd2;
	cvta.to.global.u64 	%rd6, %rd3;
	mul.wide.s32 	%rd7, %r1, 4;
	add.s64 	%rd8, %rd4, %rd7;
	ld.global.u32 	%r6, [%rd8];
	add.s64 	%rd9, %rd5, %rd7;
	ld.global.u32 	%r7, [%rd9];
	add.s32 	%r8, %r7, %r6;
	add.s64 	%rd10, %rd6, %rd7;
	st.global.u32 	[%rd10], %r8;
$L__BB0_2:
	ret;

}
	// .globl	_Z17vector_sub_kernelPKjS0_Pji
.visible .entry _Z17vector_sub_kernelPKjS0_Pji(
	.param .u64 .ptr .align 1 _Z17vector_sub_kernelPKjS0_Pji_param_0,
	.param .u64 .ptr .align 1 _Z17vector_sub_kernelPKjS0_Pji_param_1,
	.param .u64 .ptr .align 1 _Z17vector_sub_kernelPKjS0_Pji_param_2,
	.param .u32 _Z17vector_sub_kernelPKjS0_Pji_param_3
)
{
	.reg .pred 	%p<2>;
	.reg .b32 	%r<9>;
	.reg .b64 	%rd<11>;

	ld.param.u64 	%rd1, [_Z17vector_sub_kernelPKjS0_Pji_param_0];
	ld.param.u64 	%rd2, [_Z17vector_sub_kernelPKjS0_Pji_param_1];
	ld.param.u64 	%rd3, [_Z17vector_sub_kernelPKjS0_Pji_param_2];
	ld.param.u32 	%r2, [_Z17vector_sub_kernelPKjS0_Pji_param_3];
	mov.u32 	%r3, %ctaid.x;
	mov.u32 	%r4, %ntid.x;
	mov.u32 	%r5, %tid.x;
	mad.lo.s32 	%r1, %r3, %r4, %r5;
	setp.ge.s32 	%p1, %r1, %r2;
	@%p1 bra 	$L__BB1_2;
	cvta.to.global.u64 	%rd4, %rd1;
	cvta.to.global.u64 	%rd5, %rd2;
	cvta.to.global.u64 	%rd6, %rd3;
	mul.wide.s32 	%rd7, %r1, 4;
	add.s64 	%rd8, %rd4, %rd7;
	ld.global.u32 	%r6, [%rd8];
	add.s64 	%rd9, %rd5, %rd7;
	ld.global.u32 	%r7, [%rd9];
	sub.s32 	%r8, %r6, %r7;
	add.s64 	%rd10, %rd6, %rd7;
	st.global.u32 	[%rd10], %r8;
$L__BB1_2:
	ret;

}
	// .globl	_Z17vector_mul_kernelPKjS0_Pji
.visible .entry _Z17vector_mul_kernelPKjS0_Pji(
	.param .u64 .ptr .align 1 _Z17vector_mul_kernelPKjS0_Pji_param_0,
	.param .u64 .ptr .align 1 _Z17vector_mul_kernelPKjS0_Pji_param_1,
	.param .u64 .ptr .align 1 _Z17vector_mul_kernelPKjS0_Pji_param_2,
	.param .u32 _Z17vector_mul_kernelPKjS0_Pji_param_3
)
{
	.reg .pred 	%p<2>;
	.reg .b32 	%r<9>;
	.reg .b64 	%rd<11>;

	ld.param.u64 	%rd1, [_Z17vector_mul_kernelPKjS0_Pji_param_0];
	ld.param.u64 	%rd2, [_Z17vector_mul_kernelPKjS0_Pji_param_1];
	ld.param.u64 	%rd3, [_Z17vector_mul_kernelPKjS0_Pji_param_2];
	ld.param.u32 	%r2, [_Z17vector_mul_kernelPKjS0_Pji_param_3];
	mov.u32 	%r3, %ctaid.x;
	mov.u32 	%r4, %ntid.x;
	mov.u32 	%r5, %tid.x;
	mad.lo.s32 	%r1, %r3, %r4, %r5;
	setp.ge.s32 	%p1, %r1, %r2;
	@%p1 bra 	$L__BB2_2;
	cvta.to.global.u64 	%rd4, %rd1;
	cvta.to.global.u64 	%rd5, %rd2;
	cvta.to.global.u64 	%rd6, %rd3;
	mul.wide.s32 	%rd7, %r1, 4;
	add.s64 	%rd8, %rd4, %rd7;
	ld.global.u32 	%r6, [%rd8];
	add.s64 	%rd9, %rd5, %rd7;
	ld.global.u32 	%r7, [%rd9];
	mul.lo.s32 	%r8, %r7, %r6;
	add.s64 	%rd10, %rd6, %rd7;
	st.global.u32 	[%rd10], %r8;
$L__BB2_2:
	ret;

}


// ===== COMPILED SASS (sm_100) =====

	.target	sm_100

	.elftype	@"ET_EXEC"


//--------------------- .note.nv.tkinfo           --------------------------
	.section	.note.nv.tkinfo,"",@"SHT_NOTE"
	.sectionflags	@"SHF_NOTE_NV_TKINFO"
	.tkinfo
        /*0018*/ 	.word	0x00000002
        /*0030*/ 	.string	""
        /*0030*/ 	.string	"ptxas"
        /*0030*/ 	.string	"Cuda compilation tools, release 13.0, V13.0.88"
        /*0030*/ 	.string	"Build cuda_13.0.r13.0/compiler.36424714_0"
        /*0030*/ 	.string	"-arch sm_100 -m 64 "



//--------------------- .note.nv.cuinfo           --------------------------
	.section	.note.nv.cuinfo,"",@"SHT_NOTE"
	.sectionflags	@"SHF_NOTE_NV_CUINFO"
        /*0018*/ 	.short	0x0002
        /*001a*/ 	.short	0x0064
        /*001c*/ 	.short	0x0082
	.zero		2


//--------------------- .nv.info                  --------------------------
	.section	.nv.info,"",@"SHT_CUDA_INFO"
	.align	4


	//----- nvinfo : EIATTR_REGCOUNT
	.align		4
        /*0000*/ 	.byte	0x04, 0x2f
        /*0002*/ 	.short	(.L_1 - .L_0)
	.align		4
.L_0:
        /*0004*/ 	.word	index@(_Z17vector_add_kernelPKjS0_Pji)
        /*0008*/ 	.word	0x0000000c


	//----- nvinfo : EIATTR_FRAME_SIZE
	.align		4
.L_1:
        /*000c*/ 	.byte	0x04, 0x11
        /*000e*/ 	.short	(.L_3 - .L_2)
	.align		4
.L_2:
        /*0010*/ 	.word	index@(_Z17vector_add_kernelPKjS0_Pji)
        /*0014*/ 	.word	0x00000000


	//----- nvinfo : EIATTR_REGCOUNT
	.align		4
.L_3:
        /*0018*/ 	.byte	0x04, 0x2f
        /*001a*/ 	.short	(.L_5 - .L_4)
	.align		4
.L_4:
        /*001c*/ 	.word	index@(_Z17vector_sub_kernelPKjS0_Pji)
        /*0020*/ 	.word	0x0000000c


	//----- nvinfo : EIATTR_FRAME_SIZE
	.align		4
.L_5:
        /*0024*/ 	.byte	0x04, 0x11
        /*0026*/ 	.short	(.L_7 - .L_6)
	.align		4
.L_6:
        /*0028*/ 	.word	index@(_Z17vector_sub_kernelPKjS0_Pji)
        /*002c*/ 	.word	0x00000000


	//----- nvinfo : EIATTR_REGCOUNT
	.align		4
.L_7:
        /*0030*/ 	.byte	0x04, 0x2f
        /*0032*/ 	.short	(.L_9 - .L_8)
	.align		4
.L_8:
        /*0034*/ 	.word	index@(_Z17vector_mul_kernelPKjS0_Pji)
        /*0038*/ 	.word	0x0000000c


	//----- nvinfo : EIATTR_FRAME_SIZE
	.align		4
.L_9:
        /*003c*/ 	.byte	0x04, 0x11
        /*003e*/ 	.short	(.L_11 - .L_10)
	.align		4
.L_10:
        /*0040*/ 	.word	index@(_Z17vector_mul_kernelPKjS0_Pji)
        /*0044*/ 	.word	0x00000000


	//----- nvinfo : EIATTR_MIN_STACK_SIZE
	.align		4
.L_11:
        /*0048*/ 	.byte	0x04, 0x12
        /*004a*/ 	.short	(.L_13 - .L_12)
	.align		4
.L_12:
        /*004c*/ 	.word	index@(_Z17vector_mul_kernelPKjS0_Pji)
        /*0050*/ 	.word	0x00000000


	//----- nvinfo : EIATTR_MIN_STACK_SIZE
	.align		4
.L_13:
        /*0054*/ 	.byte	0x04, 0x12
        /*0056*/ 	.short	(.L_15 - .L_14)
	.align		4
.L_14:
        /*0058*/ 	.word	index@(_Z17vector_sub_kernelPKjS0_Pji)
        /*005c*/ 	.word	0x00000000


	//----- nvinfo : EIATTR_MIN_STACK_SIZE
	.align		4
.L_15:
        /*0060*/ 	.byte	0x04, 0x12
        /*0062*/ 	.short	(.L_17 - .L_16)
	.align		4
.L_16:
        /*0064*/ 	.word	index@(_Z17vector_add_kernelPKjS0_Pji)
        /*0068*/ 	.word	0x00000000
.L_17:


//--------------------- .nv.compat                --------------------------
	.section	.nv.compat,"",@"SHT_CUDA_COMPAT_INFO"
	.align	4
        /*0000*/ 	.byte	0x02, 0x09, 0x00, 0x00, 0x02, 0x02, 0x01, 0x00, 0x02, 0x05, 0x05, 0x00, 0x03, 0x07, 0x01, 0x01
        /*0010*/ 	.byte	0x02, 0x03, 0x00, 0x00, 0x02, 0x06, 0x01, 0x00, 0x04, 0x0b, 0x08, 0x00, 0x09, 0x00, 0x00, 0x00
        /*0020*/ 	.byte	0x00, 0x00, 0x00, 0x00


//--------------------- .nv.info._Z17vector_mul_kernelPKjS0_Pji --------------------------
	.section	.nv.info._Z17vector_mul_kernelPKjS0_Pji,"",@"SHT_CUDA_INFO"
	.sectionflags	@""
	.align	4


	//----- nvinfo : EIATTR_CUDA_API_VERSION
	.align		4
        /*0000*/ 	.byte	0x04, 0x37
        /*0002*/ 	.short	(.L_19 - .L_18)
.L_18:
        /*0004*/ 	.word	0x00000082


	//----- nvinfo : EIATTR_KPARAM_INFO
	.align		4
.L_19:
        /*0008*/ 	.byte	0x04, 0x17
        /*000a*/ 	.short	(.L_21 - .L_20)
.L_20:
        /*000c*/ 	.word	0x00000000
        /*0010*/ 	.short	0x0003
        /*0012*/ 	.short	0x0018
        /*0014*/ 	.byte	0x00, 0xf0, 0x11, 0x00


	//----- nvinfo : EIATTR_KPARAM_INFO
	.align		4
.L_21:
        /*0018*/ 	.byte	0x04, 0x17
        /*001a*/ 	.short	(.L_23 - .L_22)
.L_22:
        /*001c*/ 	.word	0x00000000
        /*0020*/ 	.short	0x0002
        /*0022*/ 	.short	0x0010
        /*0024*/ 	.byte	0x00, 0xf5, 0x21, 0x00


	//----- nvinfo : EIATTR_KPARAM_INFO
	.align		4
.L_23:
        /*0028*/ 	.byte	0x04, 0x17
        /*002a*/ 	.short	(.L_25 - .L_24)
.L_24:
        /*002c*/ 	.word	0x00000000
        /*0030*/ 	.short	0x0001
        /*0032*/ 	.short	0x0008
        /*0034*/ 	.byte	0x00, 0xf5, 0x21, 0x00


	//----- nvinfo : EIATTR_KPARAM_INFO
	.align		4
.L_25:
        /*0038*/ 	.byte	0x04, 0x17
        /*003a*/ 	.short	(.L_27 - .L_26)
.L_26:
        /*003c*/ 	.word	0x00000000
        /*0040*/ 	.short	0x0000
        /*0042*/ 	.short	0x0000
        /*0044*/ 	.byte	0x00, 0xf5, 0x21, 0x00


	//----- nvinfo : EIATTR_SPARSE_MMA_MASK
	.align		4
.L_27:
        /*0048*/ 	.byte	0x03, 0x50
        /*004a*/ 	.short	0x0000


	//----- nvinfo : EIATTR_MAXREG_COUNT
	.align		4
        /*004c*/ 	.byte	0x03, 0x1b
        /*004e*/ 	.short	0x00ff


	//----- nvinfo : EIATTR_MERCURY_ISA_VERSION
	.align		4
        /*0050*/ 	.byte	0x03, 0x5f
        /*0052*/ 	.short	0x0101


	//----- nvinfo : EIATTR_VRC_CTA_INIT_COUNT
	.align		4
        /*0054*/ 	.byte	0x02, 0x4a
	.zero		1
	.zero		1


	//----- nvinfo : EIATTR_EXIT_INSTR_OFFSETS
	.align		4
        /*0058*/ 	.byte	0x04, 0x1c
        /*005a*/ 	.short	(.L_29 - .L_28)


	//   ....[0]....
.L_28:
        /*005c*/ 	.word	0x00000070


	//   ....[1]....
        /*0060*/ 	.word	0x00000130


	//----- nvinfo : EIATTR_CBANK_PARAM_SIZE
	.align		4
.L_29:
        /*0064*/ 	.byte	0x03, 0x19
        /*0066*/ 	.short	0x001c


	//----- nvinfo : EIATTR_PARAM_CBANK
	.align		4
        /*0068*/ 	.byte	0x04, 0x0a
        /*006a*/ 	.short	(.L_31 - .L_30)
	.align		4
.L_30:
        /*006c*/ 	.word	index@(.nv.constant0._Z17vector_mul_kernelPKjS0_Pji)
        /*0070*/ 	.short	0x0380
        /*0072*/ 	.short	0x001c


	//----- nvinfo : EIATTR_SW_WAR
	.align		4
.L_31:
        /*0074*/ 	.byte	0x04, 0x36
        /*0076*/ 	.short	(.L_33 - .L_32)
.L_32:
        /*0078*/ 	.word	0x00000008
.L_33:


//--------------------- .nv.info._Z17vector_sub_kernelPKjS0_Pji --------------------------
	.section	.nv.info._Z17vector_sub_kernelPKjS0_Pji,"",@"SHT_CUDA_INFO"
	.sectionflags	@""
	.align	4


	//----- nvinfo : EIATTR_CUDA_API_VERSION
	.align		4
        /*0000*/ 	.byte	0x04, 0x37
        /*0002*/ 	.short	(.L_35 - .L_34)
.L_34:
        /*0004*/ 	.word	0x00000082


	//----- nvinfo : EIATTR_KPARAM_INFO
	.align		4
.L_35:
        /*0008*/ 	.byte	0x04, 0x17
        /*000a*/ 	.short	(.L_37 - .L_36)
.L_36:
        /*000c*/ 	.word	0x00000000
        /*0010*/ 	.short	0x0003
        /*0012*/ 	.short	0x0018
        /*0014*/ 	.byte	0x00, 0xf0, 0x11, 0x00


	//----- nvinfo : EIATTR_KPARAM_INFO
	.align		4
.L_37:
        /*0018*/ 	.byte	0x04, 0x17
        /*001a*/ 	.short	(.L_39 - .L_38)
.L_38:
        /*001c*/ 	.word	0x00000000
        /*0020*/ 	.short	0x0002
        /*0022*/ 	.short	0x0010
        /*0024*/ 	.byte	0x00, 0xf5, 0x21, 0x00


	//----- nvinfo : EIATTR_KPARAM_INFO
	.align		4
.L_39:
        /*0028*/ 	.byte	0x04, 0x17
        /*002a*/ 	.short	(.L_41 - .L_40)
.L_40:
        /*002c*/ 	.word	0x00000000
        /*0030*/ 	.short	0x0001
        /*0032*/ 	.short	0x0008
        /*0034*/ 	.byte	0x00, 0xf5, 0x21, 0x00


	//----- nvinfo : EIATTR_KPARAM_INFO
	.align		4
.L_41:
        /*0038*/ 	.byte	0x04, 0x17
        /*003a*/ 	.short	(.L_43 - .L_42)
.L_42:
        /*003c*/ 	.word	0x00000000
        /*0040*/ 	.short	0x0000
        /*0042*/ 	.short	0x0000
        /*0044*/ 	.byte	0x00, 0xf5, 0x21, 0x00


	//----- nvinfo : EIATTR_SPARSE_MMA_MASK
	.align		4
.L_43:
        /*0048*/ 	.byte	0x03, 0x50
        /*004a*/ 	.short	0x0000


	//----- nvinfo : EIATTR_MAXREG_COUNT
	.align		4
        /*004c*/ 	.byte	0x03, 0x1b
        /*004e*/ 	.short	0x00ff


	//----- nvinfo : EIATTR_MERCURY_ISA_VERSION
	.align		4
        /*0050*/ 	.byte	0x03, 0x5f
        /*0052*/ 	.short	0x0101


	//----- nvinfo : EIATTR_VRC_CTA_INIT_COUNT
	.align		4
        /*0054*/ 	.byte	0x02, 0x4a
	.zero		1
	.zero		1


	//----- nvinfo : EIATTR_EXIT_INSTR_OFFSETS
	.align		4
        /*0058*/ 	.byte	0x04, 0x1c
        /*005a*/ 	.short	(.L_45 - .L_44)


	//   ....[0]....
.L_44:
        /*005c*/ 	.word	0x00000070


	//   ....[1]....
        /*0060*/ 	.word	0x00000130


	//----- nvinfo : EIATTR_CBANK_PARAM_SIZE
	.align		4
.L_45:
        /*0064*/ 	.byte	0x03, 0x19
        /*0066*/ 	.short	0x001c


	//----- nvinfo : EIATTR_PARAM_CBANK
	.align		4
        /*0068*/ 	.byte	0x04, 0x0a
        /*006a*/ 	.short	(.L_47 - .L_46)
	.align		4
.L_46:
        /*006c*/ 	.word	index@(.nv.constant0._Z17vector_sub_kernelPKjS0_Pji)
        /*0070*/ 	.short	0x0380
        /*0072*/ 	.short	0x001c


	//----- nvinfo : EIATTR_SW_WAR
	.align		4
.L_47:
        /*0074*/ 	.byte	0x04, 0x36
        /*0076*/ 	.short	(.L_49 - .L_48)
.L_48:
        /*0078*/ 	.word	0x00000008
.L_49:


//--------------------- .nv.info._Z17vector_add_kernelPKjS0_Pji --------------------------
	.section	.nv.info._Z17vector_add_kernelPKjS0_Pji,"",@"SHT_CUDA_INFO"
	.sectionflags	@""
	.align	4


	//----- nvinfo : EIATTR_CUDA_API_VERSION
	.align		4
        /*0000*/ 	.byte	0x04, 0x37
        /*0002*/ 	.short	(.L_51 - .L_50)
.L_50:
        /*0004*/ 	.word	0x00000082


	//----- nvinfo : EIATTR_KPARAM_INFO
	.align		4
.L_51:
        /*0008*/ 	.byte	0x04, 0x17
        /*000a*/ 	.short	(.L_53 - .L_52)
.L_52:
        /*000c*/ 	.word	0x00000000
        /*0010*/ 	.short	0x0003
        /*0012*/ 	.short	0x0018
        /*0014*/ 	.byte	0x00, 0xf0, 0x11, 0x00


	//----- nvinfo : EIATTR_KPARAM_INFO
	.align		4
.L_53:
        /*0018*/ 	.byte	0x04, 0x17
        /*001a*/ 	.short	(.L_55 - .L_54)
.L_54:
        /*001c*/ 	.word	0x00000000
        /*0020*/ 	.short	0x0002
        /*0022*/ 	.short	0x0010
        /*0024*/ 	.byte	0x00, 0xf5, 0x21, 0x00


	//----- nvinfo : EIATTR_KPARAM_INFO
	.align		4
.L_55:
        /*0028*/ 	.byte	0x04, 0x17
        /*002a*/ 	.short	(.L_57 - .L_56)
.L_56:
        /*002c*/ 	.word	0x00000000
        /*0030*/ 	.short	0x0001
        /*0032*/ 	.short	0x0008
        /*0034*/ 	.byte	0x00, 0xf5, 0x21, 0x00


	//----- nvinfo : EIATTR_KPARAM_INFO
	.align		4
.L_57:
        /*0038*/ 	.byte	0x04, 0x17
        /*003a*/ 	.short	(.L_59 - .L_58)
.L_58:
        /*003c*/ 	.word	0x00000000
        /*0040*/ 	.short	0x0000
        /*0042*/ 	.short	0x0000
        /*0044*/ 	.byte	0x00, 0xf5, 0x21, 0x00


	//----- nvinfo : EIATTR_SPARSE_MMA_MASK
	.align		4
.L_59:
        /*0048*/ 	.byte	0x03, 0x50
        /*004a*/ 	.short	0x0000


	//----- nvinfo : EIATTR_MAXREG_COUNT
	.align		4
        /*004c*/ 	.byte	0x03, 0x1b
        /*004e*/ 	.short	0x00ff


	//----- nvinfo : EIATTR_MERCURY_ISA_VERSION
	.align		4
        /*0050*/ 	.byte	0x03, 0x5f
        /*0052*/ 	.short	0x0101


	//----- nvinfo : EIATTR_VRC_CTA_INIT_COUNT
	.align		4
        /*0054*/ 	.byte	0x02, 0x4a
	.zero		1
	.zero		1


	//----- nvinfo : EIATTR_EXIT_INSTR_OFFSETS
	.align		4
        /*0058*/ 	.byte	0x04, 0x1c
        /*005a*/ 	.short	(.L_61 - .L_60)


	//   ....[0]....
.L_60:
        /*005c*/ 	.word	0x00000070


	//   ....[1]....
        /*0060*/ 	.word	0x00000130


	//----- nvinfo : EIATTR_CBANK_PARAM_SIZE
	.align		4
.L_61:
        /*0064*/ 	.byte	0x03, 0x19
        /*0066*/ 	.short	0x001c


	//----- nvinfo : EIATTR_PARAM_CBANK
	.align		4
        /*0068*/ 	.byte	0x04, 0x0a
        /*006a*/ 	.short	(.L_63 - .L_62)
	.align		4
.L_62:
        /*006c*/ 	.word	index@(.nv.constant0._Z17vector_add_kernelPKjS0_Pji)
        /*0070*/ 	.short	0x0380
        /*0072*/ 	.short	0x001c


	//----- nvinfo : EIATTR_SW_WAR
	.align		4
.L_63:
        /*0074*/ 	.byte	0x04, 0x36
        /*0076*/ 	.short	(.L_65 - .L_64)
.L_64:
        /*0078*/ 	.word	0x00000008
.L_65:


//--------------------- .nv.callgraph             --------------------------
	.section	.nv.callgraph,"",@"SHT_CUDA_CALLGRAPH"
	.align	4
	.sectionentsize	8
	.align		4
        /*0000*/ 	.word	0x00000000
	.align		4
        /*0004*/ 	.word	0xffffffff
	.align		4
        /*0008*/ 	.word	0x00000000
	.align		4
        /*000c*/ 	.word	0xfffffffe
	.align		4
        /*0010*/ 	.word	0x00000000
	.align		4
        /*0014*/ 	.word	0xfffffffd
	.align		4
        /*0018*/ 	.word	0x00000000
	.align		4
        /*001c*/ 	.word	0xfffffffc


//--------------------- .text._Z17vector_mul_kernelPKjS0_Pji --------------------------
	.section	.text._Z17vector_mul_kernelPKjS0_Pji,"ax",@progbits
	.align	128
        .global         _Z17vector_mul_kernelPKjS0_Pji
        .type           _Z17vector_mul_kernelPKjS0_Pji,@function
        .size           _Z17vector_mul_kernelPKjS0_Pji,(.L_x_3 - _Z17vector_mul_kernelPKjS0_Pji)
        .other          _Z17vector_mul_kernelPKjS0_Pji,@"STO_CUDA_ENTRY STV_DEFAULT"
_Z17vector_mul_kernelPKjS0_Pji:
.text._Z17vector_mul_kernelPKjS0_Pji:
[----:B------:R-:W-:Y:S01]  /*0000*/  LDC R1, c[0x0][0x37c] ;  /* 0x0000df00ff017b82 */ /* 0x000fe20000000800 */
[----:B------:R-:W0:Y:S07]  /*0010*/  S2R R0, SR_TID.X ;  /* 0x0000000000007919 */ /* 0x000e2e0000002100 */
[----:B------:R-:W0:Y:S01]  /*0020*/  S2UR UR4, SR_CTAID.X ;  /* 0x00000000000479c3 */ /* 0x000e220000002500 */
[----:B------:R-:W1:Y:S07]  /*0030*/  LDCU UR5, c[0x0][0x398] ;  /* 0x00007300ff0577ac */ /* 0x000e6e0008000800 */
[----:B------:R-:W0:Y:S02]  /*0040*/  LDC R9, c[0x0][0x360] ;  /* 0x0000d800ff097b82 */ /* 0x000e240000000800 */
[----:B0-----:R-:W-:-:S05]  /*0050*/  IMAD R9, R9, UR4, R0 ;  /* 0x0000000409097c24 */ /* 0x001fca000f8e0200 */
[----:B-1----:R-:W-:-:S13]  /*0060*/  ISETP.GE.AND P0, PT, R9, UR5, PT ;  /* 0x0000000509007c0c */ /* 0x002fda000bf06270 */
[----:B------:R-:W-:Y:S05]  /*0070*/  @P0 EXIT ;  /* 0x000000000000094d */ /* 0x000fea0003800000 */
[----:B------:R-:W0:Y:S01]  /*0080*/  LDC.64 R2, c[0x0][0x380] ;  /* 0x0000e000ff027b82 */ /* 0x000e220000000a00 */
[----:B------:R-:W1:Y:S07]  /*0090*/  LDCU.64 UR4, c[0x0][0x358] ;  /* 0x00006b00ff0477ac */ /* 0x000e6e0008000a00 */
[----:B------:R-:W2:Y:S08]  /*00a0*/  LDC.64 R4, c[0x0][0x388] ;  /* 0x0000e200ff047b82 */ /* 0x000eb00000000a00 */
[----:B------:R-:W3:Y:S01]  /*00b0*/  LDC.64 R6, c[0x0][0x390] ;  /* 0x0000e400ff067b82 */ /* 0x000ee20000000a00 */
[----:B0-----:R-:W-:-:S06]  /*00c0*/  IMAD.WIDE R2, R9, 0x4, R2 ;  /* 0x0000000409027825 */ /* 0x001fcc00078e0202 */
[----:B-1----:R-:W4:Y:S01]  /*00d0*/  LDG.E R2, desc[UR4][R2.64] ;  /* 0x0000000402027981 */ /* 0x002f22000c1e1900 */
[----:B--2---:R-:W-:-:S06]  /*00e0*/  IMAD.WIDE R4, R9, 0x4, R4 ;  /* 0x0000000409047825 */ /* 0x004fcc00078e0204 */
[----:B------:R-:W4:Y:S01]  /*00f0*/  LDG.E R5, desc[UR4][R4.64] ;  /* 0x0000000404057981 */ /* 0x000f22000c1e1900 */
[----:B---3--:R-:W-:-:S04]  /*0100*/  IMAD.WIDE R6, R9, 0x4, R6 ;  /* 0x0000000409067825 */ /* 0x008fc800078e0206 */
[----:B----4-:R-:W-:-:S05]  /*0110*/  IMAD R9, R2, R5, RZ ;  /* 0x0000000502097224 */ /* 0x010fca00078e02ff */
[----:B------:R-:W-:Y:S01]  /*0120*/  STG.E desc[UR4][R6.64], R9 ;  /* 0x0000000906007986 */ /* 0x000fe2000c101904 */
[----:B------:R-:W-:Y:S05]  /*0130*/  EXIT ;  /* 0x000000000000794d */ /* 0x000fea0003800000 */
.L_x_0:
[----:B------:R-:W-:-:S00]  /*0140*/  BRA `(.L_x_0) ;  /* 0xfffffffc00fc7947 */ /* 0x000fc0000383ffff */
[----:B------:R-:W-:-:S00]  /*0150*/  NOP ;  /* 0x0000000000007918 */ /* 0x000fc00000000000 */
        /* <DEDUP_REMOVED lines=10> */
.L_x_3:


//--------------------- .text._Z17vector_sub_kernelPKjS0_Pji --------------------------
	.section	.text._Z17vector_sub_kernelPKjS0_Pji,"ax",@progbits
	.align	128
        .global         _Z17vector_sub_kernelPKjS0_Pji
        .type           _Z17vector_sub_kernelPKjS0_Pji,@function
        .size           _Z17vector_sub_kernelPKjS0_Pji,(.L_x_4 - _Z17vector_sub_kernelPKjS0_Pji)
        .other          _Z17vector_sub_kernelPKjS0_Pji,@"STO_CUDA_ENTRY STV_DEFAULT"
_Z17vector_sub_kernelPKjS0_Pji:
.text._Z17vector_sub_kernelPKjS0_Pji:
        /* <DEDUP_REMOVED lines=16> */
[----:B---3--:R-:W-:Y:S01]  /*0100*/  IMAD.WIDE R6, R9, 0x4, R6 ;  /* 0x0000000409067825 */ /* 0x008fe200078e0206 */
[----:B----4-:R-:W-:-:S05]  /*0110*/  IADD3 R9, PT, PT, R2, -R5, RZ ;  /* 0x8000000502097210 */ /* 0x010fca0007ffe0ff */
[----:B------:R-:W-:Y:S01]  /*0120*/  STG.E desc[UR4][R6.64], R9 ;  /* 0x0000000906007986 */ /* 0x000fe2000c101904 */
[----:B------:R-:W-:Y:S05]  /*0130*/  EXIT ;  /* 0x000000000000794d */ /* 0x000fea0003800000 */
.L_x_1:
        /* <DEDUP_REMOVED lines=12> */
.L_x_4:


//--------------------- .text._Z17vector_add_kernelPKjS0_Pji --------------------------
	.section	.text._Z17vector_add_kernelPKjS0_Pji,"ax",@progbits
	.align	128
        .global         _Z17vector_add_kernelPKjS0_Pji
        .type           _Z17vector_add_kernelPKjS0_Pji,@function
        .size           _Z17vector_add_kernelPKjS0_Pji,(.L_x_5 - _Z17vector_add_kernelPKjS0_Pji)
        .other          _Z17vector_add_kernelPKjS0_Pji,@"STO_CUDA_ENTRY STV_DEFAULT"
_Z17vector_add_kernelPKjS0_Pji:
.text._Z17vector_add_kernelPKjS0_Pji:
        /* <DEDUP_REMOVED lines=17> */
[----:B----4-:R-:W-:-:S05]  /*0110*/  IADD3 R9, PT, PT, R2, R5, RZ ;  /* 0x0000000502097210 */ /* 0x010fca0007ffe0ff */
[----:B------:R-:W-:Y:S01]  /*0120*/  STG.E desc[UR4][R6.64], R9 ;  /* 0x0000000906007986 */ /* 0x000fe2000c101904 */
[----:B------:R-:W-:Y:S05]  /*0130*/  EXIT ;  /* 0x000000000000794d */ /* 0x000fea0003800000 */
.L_x_2:
        /* <DEDUP_REMOVED lines=12> */
.L_x_5:


//--------------------- .nv.shared.reserved.0     --------------------------
	.section	.nv.shared.reserved.0,"aw",@nobits
	.weak		__nv_reservedSMEM_offset_0_alias
	.size		__nv_reservedSMEM_offset_0_alias, 0, 64
	.other		__nv_reservedSMEM_offset_0_alias,@"STO_CUDA_RESERVED_SHARED STV_DEFAULT"
__nv_reservedSMEM_offset_0_alias:
	.zero		0
	.zero		64


//--------------------- .nv.constant0._Z17vector_mul_kernelPKjS0_Pji --------------------------
	.section	.nv.constant0._Z17vector_mul_kernelPKjS0_Pji,"a",@progbits
	.sectionflags	@""
	.align	4
.nv.constant0._Z17vector_mul_kernelPKjS0_Pji:
	.zero		924


//--------------------- .nv.constant0._Z17vector_sub_kernelPKjS0_Pji --------------------------
	.section	.nv.constant0._Z17vector_sub_kernelPKjS0_Pji,"a",@progbits
	.sectionflags	@""
	.align	4
.nv.constant0._Z17vector_sub_kernelPKjS0_Pji:
	.zero		924


//--------------------- .nv.constant0._Z17vector_add_kernelPKjS0_Pji --------------------------
	.section	.nv.constant0._Z17vector_add_kernelPKjS0_Pji,"a",@progbits
	.sectionflags	@""
	.align	4
.nv.constant0._Z17vector_add_kernelPKjS0_Pji:
	.zero		924


//--------------------- SYMBOLS --------------------------

	.type		.nv.reservedSmem.offset0,@object
	.size		.nv.reservedSmem.offset0,0x4
